	.headerflags	@"EF_CUDA_TEXMODE_UNIFIED EF_CUDA_64BIT_ADDRESS EF_CUDA_ACCELERATORS EF_CUDA_SM90 EF_CUDA_VIRTUAL_SM(EF_CUDA_SM90)"
	.elftype	@"ET_EXEC"


//--------------------- .nv.info                  --------------------------
	.section	.nv.info,"",@"SHT_CUDA_INFO"
	.align	4


	//----- nvinfo : EIATTR_REGCOUNT
	.align		4
        /*0000*/ 	.byte	0x04, 0x2f
        /*0002*/ 	.short	(.L_1 - .L_0)
	.align		4
.L_0:
        /*0004*/ 	.word	index@(triton_poi_fused_cat_15)
        /*0008*/ 	.word	0x0000001a


	//----- nvinfo : EIATTR_MIN_STACK_SIZE
	.align		4
.L_1:
        /*000c*/ 	.byte	0x04, 0x12
        /*000e*/ 	.short	(.L_3 - .L_2)
	.align		4
.L_2:
        /*0010*/ 	.word	index@(triton_poi_fused_cat_15)
        /*0014*/ 	.word	0x00000000


	//----- nvinfo : EIATTR_FRAME_SIZE
	.align		4
.L_3:
        /*0018*/ 	.byte	0x04, 0x11
        /*001a*/ 	.short	(.L_5 - .L_4)
	.align		4
.L_4:
        /*001c*/ 	.word	index@(triton_poi_fused_cat_15)
        /*0020*/ 	.word	0x00000000


	//----- nvinfo : EIATTR_MIN_STACK_SIZE
	.align		4
.L_5:
        /*0024*/ 	.byte	0x04, 0x12
        /*0026*/ 	.short	(.L_7 - .L_6)
	.align		4
.L_6:
        /*0028*/ 	.word	index@(triton_poi_fused_cat_15)
        /*002c*/ 	.word	0x00000000
.L_7:


//--------------------- .nv.info.triton_poi_fused_cat_15 --------------------------
	.section	.nv.info.triton_poi_fused_cat_15,"",@"SHT_CUDA_INFO"
	.sectionflags	@""
	.align	4


	//----- nvinfo : EIATTR_CUDA_API_VERSION
	.align		4
        /*0000*/ 	.byte	0x04, 0x37
        /*0002*/ 	.short	(.L_9 - .L_8)
.L_8:
        /*0004*/ 	.word	0x0000007c


	//----- nvinfo : EIATTR_KPARAM_INFO
	.align		4
.L_9:
        /*0008*/ 	.byte	0x04, 0x17
        /*000a*/ 	.short	(.L_11 - .L_10)
.L_10:
        /*000c*/ 	.word	0x00000000
        /*0010*/ 	.short	0x0003
        /*0012*/ 	.short	0x0014
        /*0014*/ 	.byte	0x00, 0xf0, 0x11, 0x00


	//----- nvinfo : EIATTR_KPARAM_INFO
	.align		4
.L_11:
        /*0018*/ 	.byte	0x04, 0x17
        /*001a*/ 	.short	(.L_13 - .L_12)
.L_12:
        /*001c*/ 	.word	0x00000000
        /*0020*/ 	.short	0x0002
        /*0022*/ 	.short	0x0010
        /*0024*/ 	.byte	0x00, 0xf0, 0x11, 0x00


	//----- nvinfo : EIATTR_KPARAM_INFO
	.align		4
.L_13:
        /*0028*/ 	.byte	0x04, 0x17
        /*002a*/ 	.short	(.L_15 - .L_14)
.L_14:
        /*002c*/ 	.word	0x00000000
        /*0030*/ 	.short	0x0001
        /*0032*/ 	.short	0x0008
        /*0034*/ 	.byte	0x00, 0xf4, 0x21, 0x00


	//----- nvinfo : EIATTR_KPARAM_INFO
	.align		4
.L_15:
        /*0038*/ 	.byte	0x04, 0x17
        /*003a*/ 	.short	(.L_17 - .L_16)
.L_16:
        /*003c*/ 	.word	0x00000000
        /*0040*/ 	.short	0x0000
        /*0042*/ 	.short	0x0000
        /*0044*/ 	.byte	0x00, 0xf4, 0x21, 0x00


	//----- nvinfo : EIATTR_SPARSE_MMA_MASK
	.align		4
.L_17:
        /*0048*/ 	.byte	0x03, 0x50
        /*004a*/ 	.short	0x0000


	//----- nvinfo : EIATTR_MAXREG_COUNT
	.align		4
        /*004c*/ 	.byte	0x03, 0x1b
        /*004e*/ 	.short	0x00ff


	//----- nvinfo : EIATTR_EXIT_INSTR_OFFSETS
	.align		4
        /*0050*/ 	.byte	0x04, 0x1c
        /*0052*/ 	.short	(.L_19 - .L_18)


	//   ....[0]....
.L_18:
        /*0054*/ 	.word	0x000004f0


	//   ....[1]....
        /*0058*/ 	.word	0x00000540


	//----- nvinfo : EIATTR_REQNTID
	.align		4
.L_19:
        /*005c*/ 	.byte	0x04, 0x10
        /*005e*/ 	.short	(.L_21 - .L_20)
.L_20:
        /*0060*/ 	.word	0x00000080
        /*0064*/ 	.word	0x00000001
        /*0068*/ 	.word	0x00000001


	//----- nvinfo : EIATTR_CBANK_PARAM_SIZE
	.align		4
.L_21:
        /*006c*/ 	.byte	0x03, 0x19
        /*006e*/ 	.short	0x0018


	//----- nvinfo : EIATTR_PARAM_CBANK
	.align		4
        /*0070*/ 	.byte	0x04, 0x0a
        /*0072*/ 	.short	(.L_23 - .L_22)
	.align		4
.L_22:
        /*0074*/ 	.word	index@(.nv.constant0.triton_poi_fused_cat_15)
        /*0078*/ 	.short	0x0210
        /*007a*/ 	.short	0x0018


	//----- nvinfo : EIATTR_SW_WAR
	.align		4
.L_23:
        /*007c*/ 	.byte	0x04, 0x36
        /*007e*/ 	.short	(.L_25 - .L_24)
.L_24:
        /*0080*/ 	.word	0x00000008
.L_25:


//--------------------- .nv.callgraph             --------------------------
	.section	.nv.callgraph,"",@"SHT_CUDA_CALLGRAPH"
	.align	4
	.sectionentsize	8
	.align		4
        /*0000*/ 	.word	0x00000000
	.align		4
        /*0004*/ 	.word	0xffffffff
	.align		4
        /*0008*/ 	.word	0x00000000
	.align		4
        /*000c*/ 	.word	0xfffffffe
	.align		4
        /*0010*/ 	.word	0x00000000
	.align		4
        /*0014*/ 	.word	0xfffffffd
	.align		4
        /*0018*/ 	.word	0x00000000
	.align		4
        /*001c*/ 	.word	0xfffffffc


//--------------------- .text.triton_poi_fused_cat_15 --------------------------
	.section	.text.triton_poi_fused_cat_15,"ax",@progbits
	.sectionflags	@"SHF_BARRIERS=1"
	.align	128
        .global         triton_poi_fused_cat_15
        .type           triton_poi_fused_cat_15,@function
        .size           triton_poi_fused_cat_15,(.L_x_1 - triton_poi_fused_cat_15)
        .other          triton_poi_fused_cat_15,@"STO_CUDA_ENTRY STV_DEFAULT"
triton_poi_fused_cat_15:
.text.triton_poi_fused_cat_15:
[----:B------:R-:W0:Y:S02]  /*0000*/  LDC R1, c[0x0][0x28] ;  /* 0x00000a00ff017b82 */ /* 0x000e240000000800 */
[----:B------:R-:W1:Y:S01]  /*0010*/  S2R R3, SR_CTAID.X ;  /* 0x0000000000037919 */ /* 0x000e620000002500 */
[----:B------:R-:W2:Y:S01]  /*0020*/  LDC.64 R8, c[0x0][0x210] ;  /* 0x00008400ff087b82 */ /* 0x000ea20000000a00 */
[----:B------:R-:W-:Y:S02]  /*0030*/  CS2R R4, SRZ ;  /* 0x0000000000047805 */ /* 0x000fe4000001ff00 */
[----:B------:R-:W-:Y:S01]  /*0040*/  CS2R R6, SRZ ;  /* 0x0000000000067805 */ /* 0x000fe2000001ff00 */
[----:B------:R-:W3:Y:S01]  /*0050*/  S2R R18, SR_TID.X ;  /* 0x0000000000127919 */ /* 0x000ee20000002100 */
[----:B------:R-:W-:Y:S01]  /*0060*/  ULDC.64 UR6, c[0x0][0x208] ;  /* 0x0000820000067ab9 */ /* 0x000fe20000000a00 */
[----:B------:R-:W4:Y:S01]  /*0070*/  S2R R17, SR_CTAID.Y ;  /* 0x0000000000117919 */ /* 0x000f220000002600 */
[----:B-1----:R-:W-:Y:S02]  /*0080*/  IMAD.SHL.U32 R3, R3, 0x20, RZ ;  /* 0x0000002003037824 */ /* 0x002fe400078e00ff */
[----:B---3--:R-:W-:Y:S01]  /*0090*/  IMAD.SHL.U32 R16, R18, 0x4, RZ ;  /* 0x0000000412107824 */ /* 0x008fe200078e00ff */
[----:B------:R-:W-:Y:S01]  /*00a0*/  SHF.R.U32.HI R0, RZ, 0x3, R18 ;  /* 0x00000003ff007819 */ /* 0x000fe20000011612 */
[----:B----4-:R-:W-:-:S03]  /*00b0*/  IMAD.SHL.U32 R17, R17, 0x20, RZ ;  /* 0x0000002011117824 */ /* 0x010fc600078e00ff */
[----:B------:R-:W-:Y:S02]  /*00c0*/  LOP3.LUT R11, R3, 0x1c, R16, 0xf8, !PT ;  /* 0x0000001c030b7812 */ /* 0x000fe400078ef810 */
[----:B------:R-:W-:Y:S02]  /*00d0*/  SGXT.U32 R0, R0, 0x4 ;  /* 0x000000040000781a */ /* 0x000fe40000000000 */
[----:B------:R-:W-:Y:S02]  /*00e0*/  ISETP.GE.AND P0, PT, R11, 0x100, PT ;  /* 0x000001000b00780c */ /* 0x000fe40003f06270 */
[----:B------:R-:W-:Y:S02]  /*00f0*/  LOP3.LUT R2, R17, R0, RZ, 0xfc, !PT ;  /* 0x0000000011027212 */ /* 0x000fe400078efcff */
[----:B------:R-:W-:Y:S02]  /*0100*/  LOP3.LUT R10, R17, 0x10, R0, 0xfe, !PT ;  /* 0x00000010110a7812 */ /* 0x000fe400078efe00 */
[C---:B------:R-:W-:Y:S01]  /*0110*/  ISETP.LT.AND P1, PT, R2.reuse, 0x1a0, !P0 ;  /* 0x000001a00200780c */ /* 0x040fe20004721270 */
[--C-:B------:R-:W-:Y:S01]  /*0120*/  IMAD R13, R2, 0x100, R11.reuse ;  /* 0x00000100020d7824 */ /* 0x100fe200078e020b */
[C---:B------:R-:W-:Y:S01]  /*0130*/  ISETP.LT.AND P0, PT, R10.reuse, 0x1a0, !P0 ;  /* 0x000001a00a00780c */ /* 0x040fe20004701270 */
[----:B------:R-:W-:-:S02]  /*0140*/  IMAD R15, R10, 0x100, R11 ;  /* 0x000001000a0f7824 */ /* 0x000fc400078e020b */
[----:B--2---:R-:W-:Y:S01]  /*0150*/  IMAD.WIDE R12, R13, 0x4, R8 ;  /* 0x000000040d0c7825 */ /* 0x004fe200078e0208 */
[----:B------:R-:W-:-:S03]  /*0160*/  CS2R R10, SRZ ;  /* 0x00000000000a7805 */ /* 0x000fc6000001ff00 */
[----:B------:R-:W-:Y:S01]  /*0170*/  IMAD.WIDE R14, R15, 0x4, R8 ;  /* 0x000000040f0e7825 */ /* 0x000fe200078e0208 */
[----:B------:R-:W-:-:S03]  /*0180*/  CS2R R8, SRZ ;  /* 0x0000000000087805 */ /* 0x000fc6000001ff00 */
[----:B------:R1:W2:Y:S04]  /*0190*/  @P1 LDG.E.EL.128 R4, desc[UR6][R12.64] ;  /* 0x000000060c041981 */ /* 0x0002a8000c2e1d00 */
[----:B------:R3:W4:Y:S01]  /*01a0*/  @P0 LDG.E.EL.128 R8, desc[UR6][R14.64] ;  /* 0x000000060e080981 */ /* 0x000722000c2e1d00 */
[----:B------:R-:W5:Y:S01]  /*01b0*/  S2UR UR5, SR_CgaCtaId ;  /* 0x00000000000579c3 */ /* 0x000f620000008800 */
[C---:B------:R-:W-:Y:S01]  /*01c0*/  IMAD.SHL.U32 R2, R18.reuse, 0x80, RZ ;  /* 0x0000008012027824 */ /* 0x040fe200078e00ff */
[----:B------:R-:W-:Y:S01]  /*01d0*/  UMOV UR4, 0x400 ;  /* 0x0000040000047882 */ /* 0x000fe20000000000 */
[----:B------:R-:W-:-:S03]  /*01e0*/  IMAD.SHL.U32 R18, R18, 0x2, RZ ;  /* 0x0000000212127824 */ /* 0x000fc600078e00ff */
[----:B------:R-:W-:Y:S02]  /*01f0*/  LOP3.LUT R19, R2, 0x380, RZ, 0xc0, !PT ;  /* 0x0000038002137812 */ /* 0x000fe400078ec0ff */
[----:B------:R-:W-:Y:S02]  /*0200*/  LOP3.LUT R22, R18, 0xf0, RZ, 0xc0, !PT ;  /* 0x000000f012167812 */ /* 0x000fe400078ec0ff */
[C---:B-1----:R-:W-:Y:S02]  /*0210*/  LOP3.LUT R12, R19.reuse, 0x20, RZ, 0xfc, !PT ;  /* 0x00000020130c7812 */ /* 0x042fe400078efcff */
[C---:B------:R-:W-:Y:S02]  /*0220*/  LOP3.LUT R18, R19.reuse, 0x40, RZ, 0xfc, !PT ;  /* 0x0000004013127812 */ /* 0x040fe400078efcff */
[C---:B------:R-:W-:Y:S02]  /*0230*/  LOP3.LUT R2, R19.reuse, R0, RZ, 0xfc, !PT ;  /* 0x0000000013027212 */ /* 0x040fe400078efcff */
[----:B---3--:R-:W-:Y:S01]  /*0240*/  LOP3.LUT R14, R19, 0x60, RZ, 0xfc, !PT ;  /* 0x00000060130e7812 */ /* 0x008fe200078efcff */
[----:B-----5:R-:W-:-:S06]  /*0250*/  UPRMT UR4, UR5, 0x654, UR4 ;  /* 0x0000065405047896 */ /* 0x020fcc0008000004 */
[----:B------:R-:W-:Y:S02]  /*0260*/  LEA.HI R19, R19, UR4, RZ, 0x1f ;  /* 0x0000000413137c11 */ /* 0x000fe4000f8ff8ff */
[----:B------:R-:W-:Y:S02]  /*0270*/  LEA.HI R13, R12, UR4, RZ, 0x1f ;  /* 0x000000040c0d7c11 */ /* 0x000fe4000f8ff8ff */
[----:B------:R-:W-:Y:S01]  /*0280*/  LEA.HI R15, R18, UR4, RZ, 0x1f ;  /* 0x00000004120f7c11 */ /* 0x000fe2000f8ff8ff */
[----:B------:R-:W-:Y:S01]  /*0290*/  IMAD R19, R2, 0x4, R19 ;  /* 0x0000000402137824 */ /* 0x000fe200078e0213 */
[----:B------:R-:W-:Y:S01]  /*02a0*/  LEA.HI R23, R14, UR4, RZ, 0x1f ;  /* 0x000000040e177c11 */ /* 0x000fe2000f8ff8ff */
[C---:B------:R-:W-:Y:S02]  /*02b0*/  IMAD R18, R2.reuse, 0x4, R13 ;  /* 0x0000000402127824 */ /* 0x040fe400078e020d */
[C---:B------:R-:W-:Y:S02]  /*02c0*/  IMAD R21, R2.reuse, 0x4, R15 ;  /* 0x0000000402157824 */ /* 0x040fe400078e020f */
[----:B------:R-:W-:Y:S01]  /*02d0*/  IMAD R20, R2, 0x4, R23 ;  /* 0x0000000402147824 */ /* 0x000fe200078e0217 */
[----:B------:R-:W-:Y:S01]  /*02e0*/  LOP3.LUT R2, R16, 0x1fc, RZ, 0xc0, !PT ;  /* 0x000001fc10027812 */ /* 0x000fe200078ec0ff */
[----:B------:R-:W-:Y:S01]  /*02f0*/  VIADD R13, R22, UR4 ;  /* 0x00000004160d7c36 */ /* 0x000fe20008000000 */
[----:B------:R-:W-:-:S03]  /*0300*/  LOP3.LUT R16, R17, 0x1c, R16, 0xf8, !PT ;  /* 0x0000001c11107812 */ /* 0x000fc600078ef810 */
[----:B------:R-:W-:Y:S01]  /*0310*/  IMAD R13, R2, 0x4, R13 ;  /* 0x00000004020d7824 */ /* 0x000fe200078e020d */
[C---:B------:R-:W-:Y:S01]  /*0320*/  ISETP.GE.AND P0, PT, R16.reuse, 0x1a0, PT ;  /* 0x000001a01000780c */ /* 0x040fe20003f06270 */
[----:B------:R-:W-:Y:S01]  /*0330*/  IMAD.HI R17, R16, 0x4ec4ec4f, RZ ;  /* 0x4ec4ec4f10117827 */ /* 0x000fe200078e02ff */
[----:B--2---:R-:W-:Y:S04]  /*0340*/  STS [R19], R4 ;  /* 0x0000000413007388 */ /* 0x004fe80000000800 */
[----:B------:R1:W-:Y:S04]  /*0350*/  STS [R18+0x80], R5 ;  /* 0x0000800512007388 */ /* 0x0003e80000000800 */
[----:B------:R2:W-:Y:S04]  /*0360*/  STS [R21+0x100], R6 ;  /* 0x0001000615007388 */ /* 0x0005e80000000800 */
[----:B------:R3:W-:Y:S01]  /*0370*/  STS [R20+0x180], R7 ;  /* 0x0001800714007388 */ /* 0x0007e20000000800 */
[----:B-1----:R-:W1:Y:S03]  /*0380*/  LDC.64 R4, c[0x0][0x218] ;  /* 0x00008600ff047b82 */ /* 0x002e660000000a00 */
[----:B----4-:R-:W-:Y:S01]  /*0390*/  STS [R19+0x40], R8 ;  /* 0x0000400813007388 */ /* 0x010fe20000000800 */
[----:B--2---:R-:W-:-:S03]  /*03a0*/  SHF.R.U32.HI R6, RZ, 0x1f, R17 ;  /* 0x0000001fff067819 */ /* 0x004fc60000011611 */
[----:B------:R-:W-:Y:S01]  /*03b0*/  STS [R18+0xc0], R9 ;  /* 0x0000c00912007388 */ /* 0x000fe20000000800 */
[----:B------:R-:W-:-:S03]  /*03c0*/  LEA.HI.SX32 R17, R17, R6, 0x1b ;  /* 0x0000000611117211 */ /* 0x000fc600078fdaff */
[----:B------:R-:W-:Y:S01]  /*03d0*/  STS [R21+0x140], R10 ;  /* 0x0001400a15007388 */ /* 0x000fe20000000800 */
[----:B---3--:R-:W-:Y:S01]  /*03e0*/  LOP3.LUT R7, R2, 0x200, RZ, 0xfc, !PT ;  /* 0x0000020002077812 */ /* 0x008fe200078efcff */
[----:B------:R-:W-:Y:S02]  /*03f0*/  IMAD R16, R17, -0x68, R16 ;  /* 0xffffff9811107824 */ /* 0x000fe400078e0210 */
[----:B------:R-:W-:Y:S01]  /*0400*/  STS [R20+0x1c0], R11 ;  /* 0x0001c00b14007388 */ /* 0x000fe20000000800 */
[----:B------:R-:W-:Y:S02]  /*0410*/  LOP3.LUT R6, R3, R0, RZ, 0xfc, !PT ;  /* 0x0000000003067212 */ /* 0x000fe400078efcff */
[----:B------:R-:W-:Y:S01]  /*0420*/  LOP3.LUT R0, R3, 0x10, R0, 0xfe, !PT ;  /* 0x0000001003007812 */ /* 0x000fe200078efe00 */
[----:B------:R-:W-:Y:S01]  /*0430*/  BAR.SYNC.DEFER_BLOCKING 0x0 ;  /* 0x0000000000007b1d */ /* 0x000fe20000010000 */
[----:B------:R-:W-:Y:S01]  /*0440*/  SHF.R.U32.HI R7, RZ, 0x1, R7 ;  /* 0x00000001ff077819 */ /* 0x000fe20000011607 */
[----:B------:R-:W-:Y:S01]  /*0450*/  IMAD R17, R17, 0x6800, R16 ;  /* 0x0000680011117824 */ /* 0x000fe200078e0210 */
[----:B------:R-:W-:-:S02]  /*0460*/  ISETP.LT.AND P1, PT, R6, 0x100, !P0 ;  /* 0x000001000600780c */ /* 0x000fc40004721270 */
[----:B------:R-:W-:Y:S02]  /*0470*/  ISETP.LT.AND P0, PT, R0, 0x100, !P0 ;  /* 0x000001000000780c */ /* 0x000fe40004701270 */
[----:B------:R-:W-:Y:S01]  /*0480*/  LOP3.LUT R3, R7, 0x1f0, RZ, 0xc0, !PT ;  /* 0x000001f007037812 */ /* 0x000fe200078ec0ff */
[----:B------:R-:W-:-:S04]  /*0490*/  IMAD R7, R6, 0x68, R17 ;  /* 0x0000006806077824 */ /* 0x000fc800078e0211 */
[----:B-1----:R-:W-:-:S04]  /*04a0*/  IMAD.WIDE R6, R7, 0x4, R4 ;  /* 0x0000000407067825 */ /* 0x002fc800078e0204 */
[----:B------:R-:W-:-:S04]  /*04b0*/  VIADD R3, R3, UR4 ;  /* 0x0000000403037c36 */ /* 0x000fc80008000000 */
[----:B------:R-:W-:Y:S01]  /*04c0*/  IMAD R3, R2, 0x4, R3 ;  /* 0x0000000402037824 */ /* 0x000fe200078e0203 */
[----:B------:R-:W1:Y:S04]  /*04d0*/  LDS.128 R12, [R13] ;  /* 0x000000000d0c7984 */ /* 0x000e680000000c00 */
[----:B-1----:R1:W-:Y:S01]  /*04e0*/  @P1 STG.E.128 desc[UR6][R6.64], R12 ;  /* 0x0000000c06001986 */ /* 0x0023e2000c101d06 */
[----:B------:R-:W-:Y:S05]  /*04f0*/  @!P0 EXIT ;  /* 0x000000000000894d */ /* 0x000fea0003800000 */
[----:B------:R-:W0:Y:S01]  /*0500*/  LDS.128 R8, [R3+0x800] ;  /* 0x0008000003087984 */ /* 0x000e220000000c00 */
[----:B------:R-:W-:-:S04]  /*0510*/  IMAD R17, R0, 0x68, R17 ;  /* 0x0000006800117824 */ /* 0x000fc800078e0211 */
[----:B------:R-:W-:-:S05]  /*0520*/  IMAD.WIDE R4, R17, 0x4, R4 ;  /* 0x0000000411047825 */ /* 0x000fca00078e0204 */
[----:B0-----:R-:W-:Y:S01]  /*0530*/  STG.E.128 desc[UR6][R4.64], R8 ;  /* 0x0000000804007986 */ /* 0x001fe2000c101d06 */
[----:B------:R-:W-:Y:S05]  /*0540*/  EXIT ;  /* 0x000000000000794d */ /* 0x000fea0003800000 */
.L_x_0:
[----:B------:R-:W-:-:S00]  /*0550*/  BRA `(.L_x_0) ;  /* 0xfffffffc00fc7947 */ /* 0x000fc0000383ffff */
[----:B------:R-:W-:-:S00]  /*0560*/  NOP ;  /* 0x0000000000007918 */ /* 0x000fc00000000000 */
        /* <DEDUP_REMOVED lines=9> */
.L_x_1:


//--------------------- .nv.shared.triton_poi_fused_cat_15 --------------------------
	.section	.nv.shared.triton_poi_fused_cat_15,"aw",@nobits
	.sectionflags	@""
	.align	16
	.zero		1024


//--------------------- .nv.constant0.triton_poi_fused_cat_15 --------------------------
	.section	.nv.constant0.triton_poi_fused_cat_15,"a",@progbits
	.sectionflags	@""
	.align	4
.nv.constant0.triton_poi_fused_cat_15:
	.zero		552
